//
// Generated by NVIDIA NVVM Compiler
//
// Compiler Build ID: CL-36424714
// Cuda compilation tools, release 13.0, V13.0.88
// Based on NVVM 20.0.0
//

.version 9.0
.target sm_100
.address_size 64

	// .globl	_Z19relu_forward_kernelPfi

.visible .entry _Z19relu_forward_kernelPfi(
	.param .u64 .ptr .align 1 _Z19relu_forward_kernelPfi_param_0,
	.param .u32 _Z19relu_forward_kernelPfi_param_1
)
{
	.reg .pred 	%p<2>;
	.reg .b32 	%r<6>;
	.reg .b32 	%f<3>;
	.reg .b64 	%rd<5>;

	ld.param.u64 	%rd1, [_Z19relu_forward_kernelPfi_param_0];
	ld.param.u32 	%r2, [_Z19relu_forward_kernelPfi_param_1];
	mov.u32 	%r3, %ctaid.x;
	mov.u32 	%r4, %ntid.x;
	mov.u32 	%r5, %tid.x;
	mad.lo.s32 	%r1, %r3, %r4, %r5;
	setp.ge.s32 	%p1, %r1, %r2;
	@%p1 bra 	$L__BB0_2;
	cvta.to.global.u64 	%rd2, %rd1;
	mul.wide.s32 	%rd3, %r1, 4;
	add.s64 	%rd4, %rd2, %rd3;
	ld.global.f32 	%f1, [%rd4];
	max.f32 	%f2, %f1, 0f00000000;
	st.global.f32 	[%rd4], %f2;
$L__BB0_2:
	ret;

}
	// .globl	_Z20relu_backward_kernelPKfS0_Pfi
.visible .entry _Z20relu_backward_kernelPKfS0_Pfi(
	.param .u64 .ptr .align 1 _Z20relu_backward_kernelPKfS0_Pfi_param_0,
	.param .u64 .ptr .align 1 _Z20relu_backward_kernelPKfS0_Pfi_param_1,
	.param .u64 .ptr .align 1 _Z20relu_backward_kernelPKfS0_Pfi_param_2,
	.param .u32 _Z20relu_backward_kernelPKfS0_Pfi_param_3
)
{
	.reg .pred 	%p<3>;
	.reg .b32 	%r<6>;
	.reg .b32 	%f<6>;
	.reg .b64 	%rd<13>;

	ld.param.u64 	%rd1, [_Z20relu_backward_kernelPKfS0_Pfi_param_0];
	ld.param.u64 	%rd2, [_Z20relu_backward_kernelPKfS0_Pfi_param_1];
	ld.param.u64 	%rd3, [_Z20relu_backward_kernelPKfS0_Pfi_param_2];
	ld.param.u32 	%r2, [_Z20relu_backward_kernelPKfS0_Pfi_param_3];
	mov.u32 	%r3, %ctaid.x;
	mov.u32 	%r4, %ntid.x;
	mov.u32 	%r5, %tid.x;
	mad.lo.s32 	%r1, %r3, %r4, %r5;
	setp.ge.s32 	%p1, %r1, %r2;
	@%p1 bra 	$L__BB1_4;
	cvta.to.global.u64 	%rd4, %rd2;
	mul.wide.s32 	%rd5, %r1, 4;
	add.s64 	%rd6, %rd4, %rd5;
	ld.global.f32 	%f4, [%rd6];
	setp.leu.f32 	%p2, %f4, 0f00000000;
	mov.f32 	%f5, 0f00000000;
	@%p2 bra 	$L__BB1_3;
	cvta.to.global.u64 	%rd7, %rd1;
	add.s64 	%rd9, %rd7, %rd5;
	ld.global.f32 	%f5, [%rd9];
$L__BB1_3:
	cvta.to.global.u64 	%rd10, %rd3;
	add.s64 	%rd12, %rd10, %rd5;
	st.global.f32 	[%rd12], %f5;
$L__BB1_4:
	ret;

}


// ===== COMPILED SASS (sm_100) =====

	.target	sm_100

	.elftype	@"ET_EXEC"


//--------------------- .note.nv.tkinfo           --------------------------
	.section	.note.nv.tkinfo,"",@"SHT_NOTE"
	.sectionflags	@"SHF_NOTE_NV_TKINFO"
	.tkinfo
        /*0018*/ 	.word	0x00000002
        /*0030*/ 	.string	""
        /*0030*/ 	.string	"ptxas"
        /*0030*/ 	.string	"Cuda compilation tools, release 13.0, V13.0.88"
        /*0030*/ 	.string	"Build cuda_13.0.r13.0/compiler.36424714_0"
        /*0030*/ 	.string	"-arch sm_100 -m 64 "



//--------------------- .note.nv.cuinfo           --------------------------
	.section	.note.nv.cuinfo,"",@"SHT_NOTE"
	.sectionflags	@"SHF_NOTE_NV_CUINFO"
        /*0018*/ 	.short	0x0002
        /*001a*/ 	.short	0x0064
        /*001c*/ 	.short	0x0082
	.zero		2


//--------------------- .nv.info                  --------------------------
	.section	.nv.info,"",@"SHT_CUDA_INFO"
	.align	4


	//----- nvinfo : EIATTR_REGCOUNT
	.align		4
        /*0000*/ 	.byte	0x04, 0x2f
        /*0002*/ 	.short	(.L_1 - .L_0)
	.align		4
.L_0:
        /*0004*/ 	.word	index@(_Z19relu_forward_kernelPfi)
        /*0008*/ 	.word	0x00000008


	//----- nvinfo : EIATTR_FRAME_SIZE
	.align		4
.L_1:
        /*000c*/ 	.byte	0x04, 0x11
        /*000e*/ 	.short	(.L_3 - .L_2)
	.align		4
.L_2:
        /*0010*/ 	.word	index@(_Z19relu_forward_kernelPfi)
        /*0014*/ 	.word	0x00000000


	//----- nvinfo : EIATTR_REGCOUNT
	.align		4
.L_3:
        /*0018*/ 	.byte	0x04, 0x2f
        /*001a*/ 	.short	(.L_5 - .L_4)
	.align		4
.L_4:
        /*001c*/ 	.word	index@(_Z20relu_backward_kernelPKfS0_Pfi)
        /*0020*/ 	.word	0x0000000c


	//----- nvinfo : EIATTR_FRAME_SIZE
	.align		4
.L_5:
        /*0024*/ 	.byte	0x04, 0x11
        /*0026*/ 	.short	(.L_7 - .L_6)
	.align		4
.L_6:
        /*0028*/ 	.word	index@(_Z20relu_backward_kernelPKfS0_Pfi)
        /*002c*/ 	.word	0x00000000


	//----- nvinfo : EIATTR_MIN_STACK_SIZE
	.align		4
.L_7:
        /*0030*/ 	.byte	0x04, 0x12
        /*0032*/ 	.short	(.L_9 - .L_8)
	.align		4
.L_8:
        /*0034*/ 	.word	index@(_Z20relu_backward_kernelPKfS0_Pfi)
        /*0038*/ 	.word	0x00000000


	//----- nvinfo : EIATTR_MIN_STACK_SIZE
	.align		4
.L_9:
        /*003c*/ 	.byte	0x04, 0x12
        /*003e*/ 	.short	(.L_11 - .L_10)
	.align		4
.L_10:
        /*0040*/ 	.word	index@(_Z19relu_forward_kernelPfi)
        /*0044*/ 	.word	0x00000000
.L_11:


//--------------------- .nv.compat                --------------------------
	.section	.nv.compat,"",@"SHT_CUDA_COMPAT_INFO"
	.align	4
        /*0000*/ 	.byte	0x02, 0x09, 0x00, 0x00, 0x02, 0x02, 0x01, 0x00, 0x02, 0x05, 0x05, 0x00, 0x03, 0x07, 0x01, 0x01
        /*0010*/ 	.byte	0x02, 0x03, 0x00, 0x00, 0x02, 0x06, 0x01, 0x00, 0x04, 0x0b, 0x08, 0x00, 0x09, 0x00, 0x00, 0x00
        /*0020*/ 	.byte	0x00, 0x00, 0x00, 0x00


//--------------------- .nv.info._Z20relu_backward_kernelPKfS0_Pfi --------------------------
	.section	.nv.info._Z20relu_backward_kernelPKfS0_Pfi,"",@"SHT_CUDA_INFO"
	.sectionflags	@""
	.align	4


	//----- nvinfo : EIATTR_CUDA_API_VERSION
	.align		4
        /*0000*/ 	.byte	0x04, 0x37
        /*0002*/ 	.short	(.L_13 - .L_12)
.L_12:
        /*0004*/ 	.word	0x00000082


	//----- nvinfo : EIATTR_KPARAM_INFO
	.align		4
.L_13:
        /*0008*/ 	.byte	0x04, 0x17
        /*000a*/ 	.short	(.L_15 - .L_14)
.L_14:
        /*000c*/ 	.word	0x00000000
        /*0010*/ 	.short	0x0003
        /*0012*/ 	.short	0x0018
        /*0014*/ 	.byte	0x00, 0xf0, 0x11, 0x00


	//----- nvinfo : EIATTR_KPARAM_INFO
	.align		4
.L_15:
        /*0018*/ 	.byte	0x04, 0x17
        /*001a*/ 	.short	(.L_17 - .L_16)
.L_16:
        /*001c*/ 	.word	0x00000000
        /*0020*/ 	.short	0x0002
        /*0022*/ 	.short	0x0010
        /*0024*/ 	.byte	0x00, 0xf5, 0x21, 0x00


	//----- nvinfo : EIATTR_KPARAM_INFO
	.align		4
.L_17:
        /*0028*/ 	.byte	0x04, 0x17
        /*002a*/ 	.short	(.L_19 - .L_18)
.L_18:
        /*002c*/ 	.word	0x00000000
        /*0030*/ 	.short	0x0001
        /*0032*/ 	.short	0x0008
        /*0034*/ 	.byte	0x00, 0xf5, 0x21, 0x00


	//----- nvinfo : EIATTR_KPARAM_INFO
	.align		4
.L_19:
        /*0038*/ 	.byte	0x04, 0x17
        /*003a*/ 	.short	(.L_21 - .L_20)
.L_20:
        /*003c*/ 	.word	0x00000000
        /*0040*/ 	.short	0x0000
        /*0042*/ 	.short	0x0000
        /*0044*/ 	.byte	0x00, 0xf5, 0x21, 0x00


	//----- nvinfo : EIATTR_SPARSE_MMA_MASK
	.align		4
.L_21:
        /*0048*/ 	.byte	0x03, 0x50
        /*004a*/ 	.short	0x0000


	//----- nvinfo : EIATTR_MAXREG_COUNT
	.align		4
        /*004c*/ 	.byte	0x03, 0x1b
        /*004e*/ 	.short	0x00ff


	//----- nvinfo : EIATTR_MERCURY_ISA_VERSION
	.align		4
        /*0050*/ 	.byte	0x03, 0x5f
        /*0052*/ 	.short	0x0101


	//----- nvinfo : EIATTR_VRC_CTA_INIT_COUNT
	.align		4
        /*0054*/ 	.byte	0x02, 0x4a
	.zero		1
	.zero		1


	//----- nvinfo : EIATTR_EXIT_INSTR_OFFSETS
	.align		4
        /*0058*/ 	.byte	0x04, 0x1c
        /*005a*/ 	.short	(.L_23 - .L_22)


	//   ....[0]....
.L_22:
        /*005c*/ 	.word	0x00000070


	//   ....[1]....
        /*0060*/ 	.word	0x00000170


	//----- nvinfo : EIATTR_CRS_STACK_SIZE
	.align		4
.L_23:
        /*0064*/ 	.byte	0x04, 0x1e
        /*0066*/ 	.short	(.L_25 - .L_24)
.L_24:
        /*0068*/ 	.word	0x00000000


	//----- nvinfo : EIATTR_CBANK_PARAM_SIZE
	.align		4
.L_25:
        /*006c*/ 	.byte	0x03, 0x19
        /*006e*/ 	.short	0x001c


	//----- nvinfo : EIATTR_PARAM_CBANK
	.align		4
        /*0070*/ 	.byte	0x04, 0x0a
        /*0072*/ 	.short	(.L_27 - .L_26)
	.align		4
.L_26:
        /*0074*/ 	.word	index@(.nv.constant0._Z20relu_backward_kernelPKfS0_Pfi)
        /*0078*/ 	.short	0x0380
        /*007a*/ 	.short	0x001c


	//----- nvinfo : EIATTR_SW_WAR
	.align		4
.L_27:
        /*007c*/ 	.byte	0x04, 0x36
        /*007e*/ 	.short	(.L_29 - .L_28)
.L_28:
        /*0080*/ 	.word	0x00000008
.L_29:


//--------------------- .nv.info._Z19relu_forward_kernelPfi --------------------------
	.section	.nv.info._Z19relu_forward_kernelPfi,"",@"SHT_CUDA_INFO"
	.sectionflags	@""
	.align	4


	//----- nvinfo : EIATTR_CUDA_API_VERSION
	.align		4
        /*0000*/ 	.byte	0x04, 0x37
        /*0002*/ 	.short	(.L_31 - .L_30)
.L_30:
        /*0004*/ 	.word	0x00000082


	//----- nvinfo : EIATTR_KPARAM_INFO
	.align		4
.L_31:
        /*0008*/ 	.byte	0x04, 0x17
        /*000a*/ 	.short	(.L_33 - .L_32)
.L_32:
        /*000c*/ 	.word	0x00000000
        /*0010*/ 	.short	0x0001
        /*0012*/ 	.short	0x0008
        /*0014*/ 	.byte	0x00, 0xf0, 0x11, 0x00


	//----- nvinfo : EIATTR_KPARAM_INFO
	.align		4
.L_33:
        /*0018*/ 	.byte	0x04, 0x17
        /*001a*/ 	.short	(.L_35 - .L_34)
.L_34:
        /*001c*/ 	.word	0x00000000
        /*0020*/ 	.short	0x0000
        /*0022*/ 	.short	0x0000
        /*0024*/ 	.byte	0x00, 0xf5, 0x21, 0x00


	//----- nvinfo : EIATTR_SPARSE_MMA_MASK
	.align		4
.L_35:
        /*0028*/ 	.byte	0x03, 0x50
        /*002a*/ 	.short	0x0000


	//----- nvinfo : EIATTR_MAXREG_COUNT
	.align		4
        /*002c*/ 	.byte	0x03, 0x1b
        /*002e*/ 	.short	0x00ff


	//----- nvinfo : EIATTR_MERCURY_ISA_VERSION
	.align		4
        /*0030*/ 	.byte	0x03, 0x5f
        /*0032*/ 	.short	0x0101


	//----- nvinfo : EIATTR_VRC_CTA_INIT_COUNT
	.align		4
        /*0034*/ 	.byte	0x02, 0x4a
	.zero		1
	.zero		1


	//----- nvinfo : EIATTR_EXIT_INSTR_OFFSETS
	.align		4
        /*0038*/ 	.byte	0x04, 0x1c
        /*003a*/ 	.short	(.L_37 - .L_36)


	//   ....[0]....
.L_36:
        /*003c*/ 	.word	0x00000070


	//   ....[1]....
        /*0040*/ 	.word	0x000000e0


	//----- nvinfo : EIATTR_CBANK_PARAM_SIZE
	.align		4
.L_37:
        /*0044*/ 	.byte	0x03, 0x19
        /*0046*/ 	.short	0x000c


	//----- nvinfo : EIATTR_PARAM_CBANK
	.align		4
        /*0048*/ 	.byte	0x04, 0x0a
        /*004a*/ 	.short	(.L_39 - .L_38)
	.align		4
.L_38:
        /*004c*/ 	.word	index@(.nv.constant0._Z19relu_forward_kernelPfi)
        /*0050*/ 	.short	0x0380
        /*0052*/ 	.short	0x000c


	//----- nvinfo : EIATTR_SW_WAR
	.align		4
.L_39:
        /*0054*/ 	.byte	0x04, 0x36
        /*0056*/ 	.short	(.L_41 - .L_40)
.L_40:
        /*0058*/ 	.word	0x00000008
.L_41:


//--------------------- .nv.callgraph             --------------------------
	.section	.nv.callgraph,"",@"SHT_CUDA_CALLGRAPH"
	.align	4
	.sectionentsize	8
	.align		4
        /*0000*/ 	.word	0x00000000
	.align		4
        /*0004*/ 	.word	0xffffffff
	.align		4
        /*0008*/ 	.word	0x00000000
	.align		4
        /*000c*/ 	.word	0xfffffffe
	.align		4
        /*0010*/ 	.word	0x00000000
	.align		4
        /*0014*/ 	.word	0xfffffffd
	.align		4
        /*0018*/ 	.word	0x00000000
	.align		4
        /*001c*/ 	.word	0xfffffffc


//--------------------- .text._Z20relu_backward_kernelPKfS0_Pfi --------------------------
	.section	.text._Z20relu_backward_kernelPKfS0_Pfi,"ax",@progbits
	.align	128
        .global         _Z20relu_backward_kernelPKfS0_Pfi
        .type           _Z20relu_backward_kernelPKfS0_Pfi,@function
        .size           _Z20relu_backward_kernelPKfS0_Pfi,(.L_x_4 - _Z20relu_backward_kernelPKfS0_Pfi)
        .other          _Z20relu_backward_kernelPKfS0_Pfi,@"STO_CUDA_ENTRY STV_DEFAULT"
_Z20relu_backward_kernelPKfS0_Pfi:
.text._Z20relu_backward_kernelPKfS0_Pfi:
[----:B------:R-:W-:Y:S01]  /*0000*/  LDC R1, c[0x0][0x37c] ;  /* 0x0000df00ff017b82 */ /* 0x000fe20000000800 */
[----:B------:R-:W0:Y:S07]  /*0010*/  S2R R0, SR_TID.X ;  /* 0x0000000000007919 */ /* 0x000e2e0000002100 */
[----:B------:R-:W0:Y:S01]  /*0020*/  S2UR UR4, SR_CTAID.X ;  /* 0x00000000000479c3 */ /* 0x000e220000002500 */
[----:B------:R-:W1:Y:S07]  /*0030*/  LDCU UR5, c[0x0][0x398] ;  /* 0x00007300ff0577ac */ /* 0x000e6e0008000800 */
[----:B------:R-:W0:Y:S02]  /*0040*/  LDC R7, c[0x0][0x360] ;  /* 0x0000d800ff077b82 */ /* 0x000e240000000800 */
[----:B0-----:R-:W-:-:S05]  /*0050*/  IMAD R7, R7, UR4, R0 ;  /* 0x0000000407077c24 */ /* 0x001fca000f8e0200 */
[----:B-1----:R-:W-:-:S13]  /*0060*/  ISETP.GE.AND P0, PT, R7, UR5, PT ;  /* 0x0000000507007c0c */ /* 0x002fda000bf06270 */
[----:B------:R-:W-:Y:S05]  /*0070*/  @P0 EXIT ;  /* 0x000000000000094d */ /* 0x000fea0003800000 */
[----:B------:R-:W0:Y:S01]  /*0080*/  LDC.64 R2, c[0x0][0x388] ;  /* 0x0000e200ff027b82 */ /* 0x000e220000000a00 */
[----:B------:R-:W1:Y:S07]  /*0090*/  LDCU.64 UR4, c[0x0][0x358] ;  /* 0x00006b00ff0477ac */ /* 0x000e6e0008000a00 */
[----:B------:R-:W2:Y:S01]  /*00a0*/  LDC.64 R4, c[0x0][0x390] ;  /* 0x0000e400ff047b82 */ /* 0x000ea20000000a00 */
[----:B0-----:R-:W-:-:S06]  /*00b0*/  IMAD.WIDE R2, R7, 0x4, R2 ;  /* 0x0000000407027825 */ /* 0x001fcc00078e0202 */
[----:B-1----:R-:W3:Y:S01]  /*00c0*/  LDG.E R2, desc[UR4][R2.64] ;  /* 0x0000000402027981 */ /* 0x002ee2000c1e1900 */
[----:B------:R-:W-:Y:S01]  /*00d0*/  BSSY.RECONVERGENT B0, `(.L_x_0) ;  /* 0x0000008000007945 */ /* 0x000fe20003800200 */
[----:B------:R-:W-:Y:S02]  /*00e0*/  HFMA2 R9, -RZ, RZ, 0, 0 ;  /* 0x00000000ff097431 */ /* 0x000fe400000001ff */
[----:B--2---:R-:W-:Y:S01]  /*00f0*/  IMAD.WIDE R4, R7, 0x4, R4 ;  /* 0x0000000407047825 */ /* 0x004fe200078e0204 */
[----:B---3--:R-:W-:-:S13]  /*0100*/  FSETP.GT.AND P0, PT, R2, RZ, PT ;  /* 0x000000ff0200720b */ /* 0x008fda0003f04000 */
[----:B------:R-:W-:Y:S05]  /*0110*/  @!P0 BRA `(.L_x_1) ;  /* 0x00000000000c8947 */ /* 0x000fea0003800000 */
[----:B------:R-:W0:Y:S02]  /*0120*/  LDC.64 R2, c[0x0][0x380] ;  /* 0x0000e000ff027b82 */ /* 0x000e240000000a00 */
[----:B0-----:R-:W-:-:S05]  /*0130*/  IMAD.WIDE R2, R7, 0x4, R2 ;  /* 0x0000000407027825 */ /* 0x001fca00078e0202 */
[----:B------:R0:W5:Y:S02]  /*0140*/  LDG.E R9, desc[UR4][R2.64] ;  /* 0x0000000402097981 */ /* 0x000164000c1e1900 */
.L_x_1:
[----:B------:R-:W-:Y:S05]  /*0150*/  BSYNC.RECONVERGENT B0 ;  /* 0x0000000000007941 */ /* 0x000fea0003800200 */
.L_x_0:
[----:B-----5:R-:W-:Y:S01]  /*0160*/  STG.E desc[UR4][R4.64], R9 ;  /* 0x0000000904007986 */ /* 0x020fe2000c101904 */
[----:B------:R-:W-:Y:S05]  /*0170*/  EXIT ;  /* 0x000000000000794d */ /* 0x000fea0003800000 */
.L_x_2:
[----:B------:R-:W-:-:S00]  /*0180*/  BRA `(.L_x_2) ;  /* 0xfffffffc00fc7947 */ /* 0x000fc0000383ffff */
[----:B------:R-:W-:-:S00]  /*0190*/  NOP ;  /* 0x0000000000007918 */ /* 0x000fc00000000000 */
        /* <DEDUP_REMOVED lines=14> */
.L_x_4:


//--------------------- .text._Z19relu_forward_kernelPfi --------------------------
	.section	.text._Z19relu_forward_kernelPfi,"ax",@progbits
	.align	128
        .global         _Z19relu_forward_kernelPfi
        .type           _Z19relu_forward_kernelPfi,@function
        .size           _Z19relu_forward_kernelPfi,(.L_x_5 - _Z19relu_forward_kernelPfi)
        .other          _Z19relu_forward_kernelPfi,@"STO_CUDA_ENTRY STV_DEFAULT"
_Z19relu_forward_kernelPfi:
.text._Z19relu_forward_kernelPfi:
        /* <DEDUP_REMOVED lines=9> */
[----:B------:R-:W1:Y:S01]  /*0090*/  LDCU.64 UR4, c[0x0][0x358] ;  /* 0x00006b00ff0477ac */ /* 0x000e620008000a00 */
[----:B0-----:R-:W-:-:S05]  /*00a0*/  IMAD.WIDE R2, R5, 0x4, R2 ;  /* 0x0000000405027825 */ /* 0x001fca00078e0202 */
[----:B-1----:R-:W2:Y:S02]  /*00b0*/  LDG.E R0, desc[UR4][R2.64] ;  /* 0x0000000402007981 */ /* 0x002ea4000c1e1900 */
[----:B--2---:R-:W-:-:S05]  /*00c0*/  FMNMX R5, RZ, R0, !PT ;  /* 0x00000000ff057209 */ /* 0x004fca0007800000 */
[----:B------:R-:W-:Y:S01]  /*00d0*/  STG.E desc[UR4][R2.64], R5 ;  /* 0x0000000502007986 */ /* 0x000fe2000c101904 */
[----:B------:R-:W-:Y:S05]  /*00e0*/  EXIT ;  /* 0x000000000000794d */ /* 0x000fea0003800000 */
.L_x_3:
        /* <DEDUP_REMOVED lines=9> */
.L_x_5:


//--------------------- .nv.shared.reserved.0     --------------------------
	.section	.nv.shared.reserved.0,"aw",@nobits
	.weak		__nv_reservedSMEM_offset_0_alias
	.size		__nv_reservedSMEM_offset_0_alias, 0, 64
	.other		__nv_reservedSMEM_offset_0_alias,@"STO_CUDA_RESERVED_SHARED STV_DEFAULT"
__nv_reservedSMEM_offset_0_alias:
	.zero		0
	.zero		64


//--------------------- .nv.constant0._Z20relu_backward_kernelPKfS0_Pfi --------------------------
	.section	.nv.constant0._Z20relu_backward_kernelPKfS0_Pfi,"a",@progbits
	.sectionflags	@""
	.align	4
.nv.constant0._Z20relu_backward_kernelPKfS0_Pfi:
	.zero		924


//--------------------- .nv.constant0._Z19relu_forward_kernelPfi --------------------------
	.section	.nv.constant0._Z19relu_forward_kernelPfi,"a",@progbits
	.sectionflags	@""
	.align	4
.nv.constant0._Z19relu_forward_kernelPfi:
	.zero		908


//--------------------- SYMBOLS --------------------------

	.type		.nv.reservedSmem.offset0,@object
	.size		.nv.reservedSmem.offset0,0x4
